//
// Generated by NVIDIA NVVM Compiler
//
// Compiler Build ID: CL-36424714
// Cuda compilation tools, release 13.0, V13.0.88
// Based on NVVM 20.0.0
//

.version 9.0
.target sm_100
.address_size 64

	// .globl	_Z11sort_in_memPiiiii
// _ZZ11sort_in_memPiiiiiE1v has been demoted
// _ZZ9sort_initPiiiE1v has been demoted

.visible .entry _Z11sort_in_memPiiiii(
	.param .u64 .ptr .align 1 _Z11sort_in_memPiiiii_param_0,
	.param .u32 _Z11sort_in_memPiiiii_param_1,
	.param .u32 _Z11sort_in_memPiiiii_param_2,
	.param .u32 _Z11sort_in_memPiiiii_param_3,
	.param .u32 _Z11sort_in_memPiiiii_param_4
)
{
	.reg .pred 	%p<22>;
	.reg .b32 	%r<59>;
	.reg .b64 	%rd<7>;
	// demoted variable
	.shared .align 4 .b8 _ZZ11sort_in_memPiiiiiE1v[32768];
	ld.param.u64 	%rd2, [_Z11sort_in_memPiiiii_param_0];
	ld.param.u32 	%r34, [_Z11sort_in_memPiiiii_param_1];
	ld.param.u32 	%r31, [_Z11sort_in_memPiiiii_param_2];
	ld.param.u32 	%r52, [_Z11sort_in_memPiiiii_param_3];
	ld.param.u32 	%r33, [_Z11sort_in_memPiiiii_param_4];
	cvta.to.global.u64 	%rd1, %rd2;
	mov.u32 	%r35, %ctaid.x;
	mul.lo.s32 	%r1, %r33, %r35;
	mov.u32 	%r58, %tid.x;
	setp.lt.s32 	%p2, %r58, %r33;
	add.s32 	%r57, %r58, %r1;
	setp.lt.s32 	%p3, %r57, %r34;
	and.pred  	%p1, %p2, %p3;
	not.pred 	%p4, %p1;
	@%p4 bra 	$L__BB0_3;
	mov.u32 	%r4, %ntid.x;
	mov.u32 	%r50, %r57;
	mov.u32 	%r51, %r58;
$L__BB0_2:
	mul.wide.s32 	%rd3, %r50, 4;
	add.s64 	%rd4, %rd1, %rd3;
	ld.global.u32 	%r37, [%rd4];
	shl.b32 	%r38, %r51, 2;
	mov.u32 	%r39, _ZZ11sort_in_memPiiiiiE1v;
	add.s32 	%r40, %r39, %r38;
	st.shared.u32 	[%r40], %r37;
	add.s32 	%r51, %r51, %r4;
	setp.lt.s32 	%p5, %r51, %r33;
	add.s32 	%r50, %r51, %r1;
	setp.lt.s32 	%p6, %r50, %r34;
	and.pred  	%p7, %p5, %p6;
	@%p7 bra 	$L__BB0_2;
$L__BB0_3:
	bar.sync 	0;
	setp.lt.s32 	%p8, %r52, 1;
	@%p8 bra 	$L__BB0_9;
	mov.u32 	%r9, %ntid.x;
$L__BB0_5:
	mov.u32 	%r53, %r57;
	mov.u32 	%r54, %r58;
	@%p4 bra 	$L__BB0_16;
$L__BB0_6:
	xor.b32  	%r14, %r53, %r52;
	setp.le.s32 	%p10, %r14, %r53;
	@%p10 bra 	$L__BB0_15;
	and.b32  	%r41, %r53, %r31;
	setp.ne.s32 	%p11, %r41, 0;
	shl.b32 	%r42, %r54, 2;
	mov.u32 	%r43, _ZZ11sort_in_memPiiiiiE1v;
	add.s32 	%r15, %r43, %r42;
	sub.s32 	%r44, %r14, %r1;
	shl.b32 	%r45, %r44, 2;
	add.s32 	%r16, %r43, %r45;
	@%p11 bra 	$L__BB0_13;
	ld.shared.u32 	%r56, [%r15];
	ld.shared.u32 	%r55, [%r16];
	setp.gt.s32 	%p13, %r56, %r55;
	@%p13 bra 	$L__BB0_14;
	bra.uni 	$L__BB0_15;
$L__BB0_9:
	@%p4 bra 	$L__BB0_12;
	mov.u32 	%r11, %ntid.x;
	mov.u32 	%r47, _ZZ11sort_in_memPiiiiiE1v;
$L__BB0_11:
	shl.b32 	%r46, %r58, 2;
	add.s32 	%r48, %r47, %r46;
	ld.shared.u32 	%r49, [%r48];
	mul.wide.s32 	%rd5, %r57, 4;
	add.s64 	%rd6, %rd1, %rd5;
	st.global.u32 	[%rd6], %r49;
	add.s32 	%r58, %r58, %r11;
	setp.lt.s32 	%p19, %r58, %r33;
	add.s32 	%r57, %r58, %r1;
	setp.lt.s32 	%p20, %r57, %r34;
	and.pred  	%p21, %p19, %p20;
	@%p21 bra 	$L__BB0_11;
$L__BB0_12:
	ret;
$L__BB0_13:
	ld.shared.u32 	%r56, [%r15];
	ld.shared.u32 	%r55, [%r16];
	setp.ge.s32 	%p12, %r56, %r55;
	@%p12 bra 	$L__BB0_15;
$L__BB0_14:
	st.shared.u32 	[%r15], %r55;
	st.shared.u32 	[%r16], %r56;
$L__BB0_15:
	add.s32 	%r54, %r54, %r9;
	setp.lt.s32 	%p14, %r54, %r33;
	add.s32 	%r53, %r54, %r1;
	setp.lt.s32 	%p15, %r53, %r34;
	and.pred  	%p16, %p14, %p15;
	@%p16 bra 	$L__BB0_6;
$L__BB0_16:
	shr.u32 	%r25, %r52, 1;
	bar.sync 	0;
	setp.lt.u32 	%p17, %r52, 2;
	mov.u32 	%r52, %r25;
	@%p17 bra 	$L__BB0_9;
	bra.uni 	$L__BB0_5;

}
	// .globl	_Z12sort_out_memPiiiii
.visible .entry _Z12sort_out_memPiiiii(
	.param .u64 .ptr .align 1 _Z12sort_out_memPiiiii_param_0,
	.param .u32 _Z12sort_out_memPiiiii_param_1,
	.param .u32 _Z12sort_out_memPiiiii_param_2,
	.param .u32 _Z12sort_out_memPiiiii_param_3,
	.param .u32 _Z12sort_out_memPiiiii_param_4
)
{
	.reg .pred 	%p<11>;
	.reg .b32 	%r<28>;
	.reg .b64 	%rd<7>;

	ld.param.u64 	%rd4, [_Z12sort_out_memPiiiii_param_0];
	ld.param.u32 	%r20, [_Z12sort_out_memPiiiii_param_1];
	ld.param.u32 	%r17, [_Z12sort_out_memPiiiii_param_2];
	ld.param.u32 	%r18, [_Z12sort_out_memPiiiii_param_3];
	ld.param.u32 	%r19, [_Z12sort_out_memPiiiii_param_4];
	mov.u32 	%r21, %ctaid.x;
	mul.lo.s32 	%r1, %r19, %r21;
	mov.u32 	%r25, %tid.x;
	setp.ge.s32 	%p1, %r25, %r19;
	add.s32 	%r24, %r25, %r1;
	setp.ge.s32 	%p2, %r24, %r20;
	or.pred  	%p3, %p1, %p2;
	@%p3 bra 	$L__BB1_8;
	cvta.to.global.u64 	%rd1, %rd4;
	mov.u32 	%r4, %ntid.x;
$L__BB1_2:
	xor.b32  	%r7, %r24, %r18;
	setp.le.s32 	%p4, %r7, %r24;
	@%p4 bra 	$L__BB1_7;
	and.b32  	%r23, %r24, %r17;
	setp.ne.s32 	%p5, %r23, 0;
	mul.wide.s32 	%rd5, %r24, 4;
	add.s64 	%rd2, %rd1, %rd5;
	mul.wide.s32 	%rd6, %r7, 4;
	add.s64 	%rd3, %rd1, %rd6;
	@%p5 bra 	$L__BB1_5;
	ld.global.u32 	%r27, [%rd2];
	ld.global.u32 	%r26, [%rd3];
	setp.gt.s32 	%p7, %r27, %r26;
	@%p7 bra 	$L__BB1_6;
	bra.uni 	$L__BB1_7;
$L__BB1_5:
	ld.global.u32 	%r27, [%rd2];
	ld.global.u32 	%r26, [%rd3];
	setp.ge.s32 	%p6, %r27, %r26;
	@%p6 bra 	$L__BB1_7;
$L__BB1_6:
	st.global.u32 	[%rd2], %r26;
	st.global.u32 	[%rd3], %r27;
$L__BB1_7:
	add.s32 	%r25, %r25, %r4;
	setp.lt.s32 	%p8, %r25, %r19;
	add.s32 	%r24, %r25, %r1;
	setp.lt.s32 	%p9, %r24, %r20;
	and.pred  	%p10, %p8, %p9;
	@%p10 bra 	$L__BB1_2;
$L__BB1_8:
	ret;

}
	// .globl	_Z9sort_initPiii
.visible .entry _Z9sort_initPiii(
	.param .u64 .ptr .align 1 _Z9sort_initPiii_param_0,
	.param .u32 _Z9sort_initPiii_param_1,
	.param .u32 _Z9sort_initPiii_param_2
)
{
	.reg .pred 	%p<23>;
	.reg .b32 	%r<71>;
	.reg .b64 	%rd<7>;
	// demoted variable
	.shared .align 4 .b8 _ZZ9sort_initPiiiE1v[32768];
	ld.param.u64 	%rd2, [_Z9sort_initPiii_param_0];
	ld.param.u32 	%r41, [_Z9sort_initPiii_param_1];
	ld.param.u32 	%r40, [_Z9sort_initPiii_param_2];
	cvta.to.global.u64 	%rd1, %rd2;
	mov.u32 	%r42, %ctaid.x;
	mul.lo.s32 	%r1, %r40, %r42;
	mov.u32 	%r70, %tid.x;
	setp.lt.s32 	%p2, %r70, %r40;
	add.s32 	%r69, %r70, %r1;
	setp.lt.s32 	%p3, %r69, %r41;
	and.pred  	%p1, %p2, %p3;
	not.pred 	%p4, %p1;
	@%p4 bra 	$L__BB2_3;
	mov.u32 	%r4, %ntid.x;
	mov.u32 	%r59, %r69;
	mov.u32 	%r60, %r70;
$L__BB2_2:
	mul.wide.s32 	%rd3, %r59, 4;
	add.s64 	%rd4, %rd1, %rd3;
	ld.global.u32 	%r44, [%rd4];
	shl.b32 	%r45, %r60, 2;
	mov.u32 	%r46, _ZZ9sort_initPiiiE1v;
	add.s32 	%r47, %r46, %r45;
	st.shared.u32 	[%r47], %r44;
	add.s32 	%r60, %r60, %r4;
	setp.lt.s32 	%p5, %r60, %r40;
	add.s32 	%r59, %r60, %r1;
	setp.lt.s32 	%p6, %r59, %r41;
	and.pred  	%p7, %p5, %p6;
	@%p7 bra 	$L__BB2_2;
$L__BB2_3:
	bar.sync 	0;
	setp.lt.s32 	%p8, %r40, 2;
	@%p8 bra 	$L__BB2_11;
	mov.u32 	%r9, %ntid.x;
	add.s32 	%r10, %r70, %r9;
	add.s32 	%r11, %r10, %r1;
	shl.b32 	%r49, %r70, 2;
	mov.u32 	%r50, _ZZ9sort_initPiiiE1v;
	add.s32 	%r12, %r50, %r49;
	shl.b32 	%r13, %r9, 2;
	mov.b32 	%r61, 2;
$L__BB2_5:
	mov.u32 	%r62, %r61;
$L__BB2_6:
	shr.u32 	%r17, %r62, 1;
	@%p4 bra 	$L__BB2_18;
	mov.u32 	%r63, %r12;
	mov.u32 	%r64, %r11;
	mov.u32 	%r65, %r10;
	mov.u32 	%r66, %r69;
$L__BB2_8:
	xor.b32  	%r22, %r66, %r17;
	setp.le.s32 	%p10, %r22, %r66;
	@%p10 bra 	$L__BB2_17;
	and.b32  	%r51, %r66, %r61;
	setp.ne.s32 	%p11, %r51, 0;
	sub.s32 	%r52, %r22, %r1;
	shl.b32 	%r53, %r52, 2;
	add.s32 	%r23, %r50, %r53;
	@%p11 bra 	$L__BB2_15;
	ld.shared.u32 	%r68, [%r63];
	ld.shared.u32 	%r67, [%r23];
	setp.gt.s32 	%p13, %r68, %r67;
	@%p13 bra 	$L__BB2_16;
	bra.uni 	$L__BB2_17;
$L__BB2_11:
	@%p4 bra 	$L__BB2_14;
	mov.u32 	%r15, %ntid.x;
	mov.u32 	%r56, _ZZ9sort_initPiiiE1v;
$L__BB2_13:
	shl.b32 	%r55, %r70, 2;
	add.s32 	%r57, %r56, %r55;
	ld.shared.u32 	%r58, [%r57];
	mul.wide.s32 	%rd5, %r69, 4;
	add.s64 	%rd6, %rd1, %rd5;
	st.global.u32 	[%rd6], %r58;
	add.s32 	%r70, %r70, %r15;
	setp.lt.s32 	%p20, %r70, %r40;
	add.s32 	%r69, %r70, %r1;
	setp.lt.s32 	%p21, %r69, %r41;
	and.pred  	%p22, %p20, %p21;
	@%p22 bra 	$L__BB2_13;
$L__BB2_14:
	ret;
$L__BB2_15:
	ld.shared.u32 	%r68, [%r63];
	ld.shared.u32 	%r67, [%r23];
	setp.ge.s32 	%p12, %r68, %r67;
	@%p12 bra 	$L__BB2_17;
$L__BB2_16:
	st.shared.u32 	[%r63], %r67;
	st.shared.u32 	[%r23], %r68;
$L__BB2_17:
	setp.lt.s32 	%p14, %r65, %r40;
	setp.lt.s32 	%p15, %r64, %r41;
	and.pred  	%p16, %p14, %p15;
	add.s32 	%r66, %r66, %r9;
	add.s32 	%r65, %r65, %r9;
	add.s32 	%r64, %r64, %r9;
	add.s32 	%r63, %r63, %r13;
	@%p16 bra 	$L__BB2_8;
$L__BB2_18:
	bar.sync 	0;
	setp.gt.u32 	%p17, %r62, 3;
	mov.u32 	%r62, %r17;
	@%p17 bra 	$L__BB2_6;
	shl.b32 	%r61, %r61, 1;
	setp.gt.s32 	%p18, %r61, %r40;
	@%p18 bra 	$L__BB2_11;
	bra.uni 	$L__BB2_5;

}


// ===== COMPILED SASS (sm_100) =====

	.target	sm_100

	.elftype	@"ET_EXEC"


//--------------------- .note.nv.tkinfo           --------------------------
	.section	.note.nv.tkinfo,"",@"SHT_NOTE"
	.sectionflags	@"SHF_NOTE_NV_TKINFO"
	.tkinfo
        /*0018*/ 	.word	0x00000002
        /*0030*/ 	.string	""
        /*0030*/ 	.string	"ptxas"
        /*0030*/ 	.string	"Cuda compilation tools, release 13.0, V13.0.88"
        /*0030*/ 	.string	"Build cuda_13.0.r13.0/compiler.36424714_0"
        /*0030*/ 	.string	"-arch sm_100 -m 64 "



//--------------------- .note.nv.cuinfo           --------------------------
	.section	.note.nv.cuinfo,"",@"SHT_NOTE"
	.sectionflags	@"SHF_NOTE_NV_CUINFO"
        /*0018*/ 	.short	0x0002
        /*001a*/ 	.short	0x0064
        /*001c*/ 	.short	0x0082
	.zero		2


//--------------------- .nv.info                  --------------------------
	.section	.nv.info,"",@"SHT_CUDA_INFO"
	.align	4


	//----- nvinfo : EIATTR_REGCOUNT
	.align		4
        /*0000*/ 	.byte	0x04, 0x2f
        /*0002*/ 	.short	(.L_1 - .L_0)
	.align		4
.L_0:
        /*0004*/ 	.word	index@(_Z11sort_in_memPiiiii)
        /*0008*/ 	.word	0x00000012


	//----- nvinfo : EIATTR_FRAME_SIZE
	.align		4
.L_1:
        /*000c*/ 	.byte	0x04, 0x11
        /*000e*/ 	.short	(.L_3 - .L_2)
	.align		4
.L_2:
        /*0010*/ 	.word	index@(_Z11sort_in_memPiiiii)
        /*0014*/ 	.word	0x00000000


	//----- nvinfo : EIATTR_REGCOUNT
	.align		4
.L_3:
        /*0018*/ 	.byte	0x04, 0x2f
        /*001a*/ 	.short	(.L_5 - .L_4)
	.align		4
.L_4:
        /*001c*/ 	.word	index@(_Z12sort_out_memPiiiii)
        /*0020*/ 	.word	0x0000000e


	//----- nvinfo : EIATTR_FRAME_SIZE
	.align		4
.L_5:
        /*0024*/ 	.byte	0x04, 0x11
        /*0026*/ 	.short	(.L_7 - .L_6)
	.align		4
.L_6:
        /*0028*/ 	.word	index@(_Z12sort_out_memPiiiii)
        /*002c*/ 	.word	0x00000000


	//----- nvinfo : EIATTR_REGCOUNT
	.align		4
.L_7:
        /*0030*/ 	.byte	0x04, 0x2f
        /*0032*/ 	.short	(.L_9 - .L_8)
	.align		4
.L_8:
        /*0034*/ 	.word	index@(_Z9sort_initPiii)
        /*0038*/ 	.word	0x00000013


	//----- nvinfo : EIATTR_FRAME_SIZE
	.align		4
.L_9:
        /*003c*/ 	.byte	0x04, 0x11
        /*003e*/ 	.short	(.L_11 - .L_10)
	.align		4
.L_10:
        /*0040*/ 	.word	index@(_Z9sort_initPiii)
        /*0044*/ 	.word	0x00000000


	//----- nvinfo : EIATTR_MIN_STACK_SIZE
	.align		4
.L_11:
        /*0048*/ 	.byte	0x04, 0x12
        /*004a*/ 	.short	(.L_13 - .L_12)
	.align		4
.L_12:
        /*004c*/ 	.word	index@(_Z9sort_initPiii)
        /*0050*/ 	.word	0x00000000


	//----- nvinfo : EIATTR_MIN_STACK_SIZE
	.align		4
.L_13:
        /*0054*/ 	.byte	0x04, 0x12
        /*0056*/ 	.short	(.L_15 - .L_14)
	.align		4
.L_14:
        /*0058*/ 	.word	index@(_Z12sort_out_memPiiiii)
        /*005c*/ 	.word	0x00000000


	//----- nvinfo : EIATTR_MIN_STACK_SIZE
	.align		4
.L_15:
        /*0060*/ 	.byte	0x04, 0x12
        /*0062*/ 	.short	(.L_17 - .L_16)
	.align		4
.L_16:
        /*0064*/ 	.word	index@(_Z11sort_in_memPiiiii)
        /*0068*/ 	.word	0x00000000
.L_17:


//--------------------- .nv.compat                --------------------------
	.section	.nv.compat,"",@"SHT_CUDA_COMPAT_INFO"
	.align	4
        /*0000*/ 	.byte	0x02, 0x09, 0x00, 0x00, 0x02, 0x02, 0x01, 0x00, 0x02, 0x05, 0x05, 0x00, 0x03, 0x07, 0x01, 0x01
        /*0010*/ 	.byte	0x02, 0x03, 0x00, 0x00, 0x02, 0x06, 0x01, 0x00, 0x04, 0x0b, 0x08, 0x00, 0x09, 0x00, 0x00, 0x00
        /*0020*/ 	.byte	0x00, 0x00, 0x00, 0x00


//--------------------- .nv.info._Z9sort_initPiii --------------------------
	.section	.nv.info._Z9sort_initPiii,"",@"SHT_CUDA_INFO"
	.sectionflags	@""
	.align	4


	//----- nvinfo : EIATTR_CUDA_API_VERSION
	.align		4
        /*0000*/ 	.byte	0x04, 0x37
        /*0002*/ 	.short	(.L_19 - .L_18)
.L_18:
        /*0004*/ 	.word	0x00000082


	//----- nvinfo : EIATTR_KPARAM_INFO
	.align		4
.L_19:
        /*0008*/ 	.byte	0x04, 0x17
        /*000a*/ 	.short	(.L_21 - .L_20)
.L_20:
        /*000c*/ 	.word	0x00000000
        /*0010*/ 	.short	0x0002
        /*0012*/ 	.short	0x000c
        /*0014*/ 	.byte	0x00, 0xf0, 0x11, 0x00


	//----- nvinfo : EIATTR_KPARAM_INFO
	.align		4
.L_21:
        /*0018*/ 	.byte	0x04, 0x17
        /*001a*/ 	.short	(.L_23 - .L_22)
.L_22:
        /*001c*/ 	.word	0x00000000
        /*0020*/ 	.short	0x0001
        /*0022*/ 	.short	0x0008
        /*0024*/ 	.byte	0x00, 0xf0, 0x11, 0x00


	//----- nvinfo : EIATTR_KPARAM_INFO
	.align		4
.L_23:
        /*0028*/ 	.byte	0x04, 0x17
        /*002a*/ 	.short	(.L_25 - .L_24)
.L_24:
        /*002c*/ 	.word	0x00000000
        /*0030*/ 	.short	0x0000
        /*0032*/ 	.short	0x0000
        /*0034*/ 	.byte	0x00, 0xf5, 0x21, 0x00


	//----- nvinfo : EIATTR_SPARSE_MMA_MASK
	.align		4
.L_25:
        /*0038*/ 	.byte	0x03, 0x50
        /*003a*/ 	.short	0x0000


	//----- nvinfo : EIATTR_MAXREG_COUNT
	.align		4
        /*003c*/ 	.byte	0x03, 0x1b
        /*003e*/ 	.short	0x00ff


	//----- nvinfo : EIATTR_NUM_BARRIERS
	.align		4
        /*0040*/ 	.byte	0x02, 0x4c
        /*0042*/ 	.byte	0x01
	.zero		1


	//----- nvinfo : EIATTR_MERCURY_ISA_VERSION
	.align		4
        /*0044*/ 	.byte	0x03, 0x5f
        /*0046*/ 	.short	0x0101


	//----- nvinfo : EIATTR_VRC_CTA_INIT_COUNT
	.align		4
        /*0048*/ 	.byte	0x02, 0x4a
	.zero		1
	.zero		1


	//----- nvinfo : EIATTR_EXIT_INSTR_OFFSETS
	.align		4
        /*004c*/ 	.byte	0x04, 0x1c
        /*004e*/ 	.short	(.L_27 - .L_26)


	//   ....[0]....
.L_26:
        /*0050*/ 	.word	0x000005b0


	//   ....[1]....
        /*0054*/ 	.word	0x000006b0


	//----- nvinfo : EIATTR_CRS_STACK_SIZE
	.align		4
.L_27:
        /*0058*/ 	.byte	0x04, 0x1e
        /*005a*/ 	.short	(.L_29 - .L_28)
.L_28:
        /*005c*/ 	.word	0x00000000


	//----- nvinfo : EIATTR_CBANK_PARAM_SIZE
	.align		4
.L_29:
        /*0060*/ 	.byte	0x03, 0x19
        /*0062*/ 	.short	0x0010


	//----- nvinfo : EIATTR_PARAM_CBANK
	.align		4
        /*0064*/ 	.byte	0x04, 0x0a
        /*0066*/ 	.short	(.L_31 - .L_30)
	.align		4
.L_30:
        /*0068*/ 	.word	index@(.nv.constant0._Z9sort_initPiii)
        /*006c*/ 	.short	0x0380
        /*006e*/ 	.short	0x0010


	//----- nvinfo : EIATTR_SW_WAR
	.align		4
.L_31:
        /*0070*/ 	.byte	0x04, 0x36
        /*0072*/ 	.short	(.L_33 - .L_32)
.L_32:
        /*0074*/ 	.word	0x00000008
.L_33:


//--------------------- .nv.info._Z12sort_out_memPiiiii --------------------------
	.section	.nv.info._Z12sort_out_memPiiiii,"",@"SHT_CUDA_INFO"
	.sectionflags	@""
	.align	4


	//----- nvinfo : EIATTR_CUDA_API_VERSION
	.align		4
        /*0000*/ 	.byte	0x04, 0x37
        /*0002*/ 	.short	(.L_35 - .L_34)
.L_34:
        /*0004*/ 	.word	0x00000082


	//----- nvinfo : EIATTR_KPARAM_INFO
	.align		4
.L_35:
        /*0008*/ 	.byte	0x04, 0x17
        /*000a*/ 	.short	(.L_37 - .L_36)
.L_36:
        /*000c*/ 	.word	0x00000000
        /*0010*/ 	.short	0x0004
        /*0012*/ 	.short	0x0014
        /*0014*/ 	.byte	0x00, 0xf0, 0x11, 0x00


	//----- nvinfo : EIATTR_KPARAM_INFO
	.align		4
.L_37:
        /*0018*/ 	.byte	0x04, 0x17
        /*001a*/ 	.short	(.L_39 - .L_38)
.L_38:
        /*001c*/ 	.word	0x00000000
        /*0020*/ 	.short	0x0003
        /*0022*/ 	.short	0x0010
        /*0024*/ 	.byte	0x00, 0xf0, 0x11, 0x00


	//----- nvinfo : EIATTR_KPARAM_INFO
	.align		4
.L_39:
        /*0028*/ 	.byte	0x04, 0x17
        /*002a*/ 	.short	(.L_41 - .L_40)
.L_40:
        /*002c*/ 	.word	0x00000000
        /*0030*/ 	.short	0x0002
        /*0032*/ 	.short	0x000c
        /*0034*/ 	.byte	0x00, 0xf0, 0x11, 0x00


	//----- nvinfo : EIATTR_KPARAM_INFO
	.align		4
.L_41:
        /*0038*/ 	.byte	0x04, 0x17
        /*003a*/ 	.short	(.L_43 - .L_42)
.L_42:
        /*003c*/ 	.word	0x00000000
        /*0040*/ 	.short	0x0001
        /*0042*/ 	.short	0x0008
        /*0044*/ 	.byte	0x00, 0xf0, 0x11, 0x00


	//----- nvinfo : EIATTR_KPARAM_INFO
	.align		4
.L_43:
        /*0048*/ 	.byte	0x04, 0x17
        /*004a*/ 	.short	(.L_45 - .L_44)
.L_44:
        /*004c*/ 	.word	0x00000000
        /*0050*/ 	.short	0x0000
        /*0052*/ 	.short	0x0000
        /*0054*/ 	.byte	0x00, 0xf5, 0x21, 0x00


	//----- nvinfo : EIATTR_SPARSE_MMA_MASK
	.align		4
.L_45:
        /*0058*/ 	.byte	0x03, 0x50
        /*005a*/ 	.short	0x0000


	//----- nvinfo : EIATTR_MAXREG_COUNT
	.align		4
        /*005c*/ 	.byte	0x03, 0x1b
        /*005e*/ 	.short	0x00ff


	//----- nvinfo : EIATTR_MERCURY_ISA_VERSION
	.align		4
        /*0060*/ 	.byte	0x03, 0x5f
        /*0062*/ 	.short	0x0101


	//----- nvinfo : EIATTR_VRC_CTA_INIT_COUNT
	.align		4
        /*0064*/ 	.byte	0x02, 0x4a
	.zero		1
	.zero		1


	//----- nvinfo : EIATTR_EXIT_INSTR_OFFSETS
	.align		4
        /*0068*/ 	.byte	0x04, 0x1c
        /*006a*/ 	.short	(.L_47 - .L_46)


	//   ....[0]....
.L_46:
        /*006c*/ 	.word	0x00000080


	//   ....[1]....
        /*0070*/ 	.word	0x000002d0


	//----- nvinfo : EIATTR_CRS_STACK_SIZE
	.align		4
.L_47:
        /*0074*/ 	.byte	0x04, 0x1e
        /*0076*/ 	.short	(.L_49 - .L_48)
.L_48:
        /*0078*/ 	.word	0x00000000


	//----- nvinfo : EIATTR_CBANK_PARAM_SIZE
	.align		4
.L_49:
        /*007c*/ 	.byte	0x03, 0x19
        /*007e*/ 	.short	0x0018


	//----- nvinfo : EIATTR_PARAM_CBANK
	.align		4
        /*0080*/ 	.byte	0x04, 0x0a
        /*0082*/ 	.short	(.L_51 - .L_50)
	.align		4
.L_50:
        /*0084*/ 	.word	index@(.nv.constant0._Z12sort_out_memPiiiii)
        /*0088*/ 	.short	0x0380
        /*008a*/ 	.short	0x0018


	//----- nvinfo : EIATTR_SW_WAR
	.align		4
.L_51:
        /*008c*/ 	.byte	0x04, 0x36
        /*008e*/ 	.short	(.L_53 - .L_52)
.L_52:
        /*0090*/ 	.word	0x00000008
.L_53:


//--------------------- .nv.info._Z11sort_in_memPiiiii --------------------------
	.section	.nv.info._Z11sort_in_memPiiiii,"",@"SHT_CUDA_INFO"
	.sectionflags	@""
	.align	4


	//----- nvinfo : EIATTR_CUDA_API_VERSION
	.align		4
        /*0000*/ 	.byte	0x04, 0x37
        /*0002*/ 	.short	(.L_55 - .L_54)
.L_54:
        /*0004*/ 	.word	0x00000082


	//----- nvinfo : EIATTR_KPARAM_INFO
	.align		4
.L_55:
        /*0008*/ 	.byte	0x04, 0x17
        /*000a*/ 	.short	(.L_57 - .L_56)
.L_56:
        /*000c*/ 	.word	0x00000000
        /*0010*/ 	.short	0x0004
        /*0012*/ 	.short	0x0014
        /*0014*/ 	.byte	0x00, 0xf0, 0x11, 0x00


	//----- nvinfo : EIATTR_KPARAM_INFO
	.align		4
.L_57:
        /*0018*/ 	.byte	0x04, 0x17
        /*001a*/ 	.short	(.L_59 - .L_58)
.L_58:
        /*001c*/ 	.word	0x00000000
        /*0020*/ 	.short	0x0003
        /*0022*/ 	.short	0x0010
        /*0024*/ 	.byte	0x00, 0xf0, 0x11, 0x00


	//----- nvinfo : EIATTR_KPARAM_INFO
	.align		4
.L_59:
        /*0028*/ 	.byte	0x04, 0x17
        /*002a*/ 	.short	(.L_61 - .L_60)
.L_60:
        /*002c*/ 	.word	0x00000000
        /*0030*/ 	.short	0x0002
        /*0032*/ 	.short	0x000c
        /*0034*/ 	.byte	0x00, 0xf0, 0x11, 0x00


	//----- nvinfo : EIATTR_KPARAM_INFO
	.align		4
.L_61:
        /*0038*/ 	.byte	0x04, 0x17
        /*003a*/ 	.short	(.L_63 - .L_62)
.L_62:
        /*003c*/ 	.word	0x00000000
        /*0040*/ 	.short	0x0001
        /*0042*/ 	.short	0x0008
        /*0044*/ 	.byte	0x00, 0xf0, 0x11, 0x00


	//----- nvinfo : EIATTR_KPARAM_INFO
	.align		4
.L_63:
        /*0048*/ 	.byte	0x04, 0x17
        /*004a*/ 	.short	(.L_65 - .L_64)
.L_64:
        /*004c*/ 	.word	0x00000000
        /*0050*/ 	.short	0x0000
        /*0052*/ 	.short	0x0000
        /*0054*/ 	.byte	0x00, 0xf5, 0x21, 0x00


	//----- nvinfo : EIATTR_SPARSE_MMA_MASK
	.align		4
.L_65:
        /*0058*/ 	.byte	0x03, 0x50
        /*005a*/ 	.short	0x0000


	//----- nvinfo : EIATTR_MAXREG_COUNT
	.align		4
        /*005c*/ 	.byte	0x03, 0x1b
        /*005e*/ 	.short	0x00ff


	//----- nvinfo : EIATTR_NUM_BARRIERS
	.align		4
        /*0060*/ 	.byte	0x02, 0x4c
        /*0062*/ 	.byte	0x01
	.zero		1


	//----- nvinfo : EIATTR_MERCURY_ISA_VERSION
	.align		4
        /*0064*/ 	.byte	0x03, 0x5f
        /*0066*/ 	.short	0x0101


	//----- nvinfo : EIATTR_VRC_CTA_INIT_COUNT
	.align		4
        /*0068*/ 	.byte	0x02, 0x4a
	.zero		1
	.zero		1


	//----- nvinfo : EIATTR_EXIT_INSTR_OFFSETS
	.align		4
        /*006c*/ 	.byte	0x04, 0x1c
        /*006e*/ 	.short	(.L_67 - .L_66)


	//   ....[0]....
.L_66:
        /*0070*/ 	.word	0x00000520


	//   ....[1]....
        /*0074*/ 	.word	0x00000630


	//----- nvinfo : EIATTR_CRS_STACK_SIZE
	.align		4
.L_67:
        /*0078*/ 	.byte	0x04, 0x1e
        /*007a*/ 	.short	(.L_69 - .L_68)
.L_68:
        /*007c*/ 	.word	0x00000000


	//----- nvinfo : EIATTR_CBANK_PARAM_SIZE
	.align		4
.L_69:
        /*0080*/ 	.byte	0x03, 0x19
        /*0082*/ 	.short	0x0018


	//----- nvinfo : EIATTR_PARAM_CBANK
	.align		4
        /*0084*/ 	.byte	0x04, 0x0a
        /*0086*/ 	.short	(.L_71 - .L_70)
	.align		4
.L_70:
        /*0088*/ 	.word	index@(.nv.constant0._Z11sort_in_memPiiiii)
        /*008c*/ 	.short	0x0380
        /*008e*/ 	.short	0x0018


	//----- nvinfo : EIATTR_SW_WAR
	.align		4
.L_71:
        /*0090*/ 	.byte	0x04, 0x36
        /*0092*/ 	.short	(.L_73 - .L_72)
.L_72:
        /*0094*/ 	.word	0x00000008
.L_73:


//--------------------- .nv.callgraph             --------------------------
	.section	.nv.callgraph,"",@"SHT_CUDA_CALLGRAPH"
	.align	4
	.sectionentsize	8
	.align		4
        /*0000*/ 	.word	0x00000000
	.align		4
        /*0004*/ 	.word	0xffffffff
	.align		4
        /*0008*/ 	.word	0x00000000
	.align		4
        /*000c*/ 	.word	0xfffffffe
	.align		4
        /*0010*/ 	.word	0x00000000
	.align		4
        /*0014*/ 	.word	0xfffffffd
	.align		4
        /*0018*/ 	.word	0x00000000
	.align		4
        /*001c*/ 	.word	0xfffffffc


//--------------------- .text._Z9sort_initPiii    --------------------------
	.section	.text._Z9sort_initPiii,"ax",@progbits
	.align	128
        .global         _Z9sort_initPiii
        .type           _Z9sort_initPiii,@function
        .size           _Z9sort_initPiii,(.L_x_38 - _Z9sort_initPiii)
        .other          _Z9sort_initPiii,@"STO_CUDA_ENTRY STV_DEFAULT"
_Z9sort_initPiii:
.text._Z9sort_initPiii:
[----:B------:R-:W-:Y:S01]  /*0000*/  LDC R1, c[0x0][0x37c] ;  /* 0x0000df00ff017b82 */ /* 0x000fe20000000800 */
[----:B------:R-:W0:Y:S07]  /*0010*/  S2R R0, SR_TID.X ;  /* 0x0000000000007919 */ /* 0x000e2e0000002100 */
[----:B------:R-:W0:Y:S01]  /*0020*/  S2UR UR10, SR_CTAID.X ;  /* 0x00000000000a79c3 */ /* 0x000e220000002500 */
[----:B------:R-:W1:Y:S01]  /*0030*/  LDCU.64 UR4, c[0x0][0x388] ;  /* 0x00007100ff0477ac */ /* 0x000e620008000a00 */
[----:B------:R-:W-:Y:S01]  /*0040*/  BSSY.RECONVERGENT B0, `(.L_x_0) ;  /* 0x0000017000007945 */ /* 0x000fe20003800200 */
[----:B------:R-:W2:Y:S01]  /*0050*/  LDCU.64 UR8, c[0x0][0x358] ;  /* 0x00006b00ff0877ac */ /* 0x000ea20008000a00 */
[----:B-1----:R-:W-:-:S04]  /*0060*/  IMAD.U32 R15, RZ, RZ, UR5 ;  /* 0x00000005ff0f7e24 */ /* 0x002fc8000f8e00ff */
[----:B0-----:R-:W-:-:S05]  /*0070*/  IMAD R2, R15, UR10, R0 ;  /* 0x0000000a0f027c24 */ /* 0x001fca000f8e0200 */
[----:B------:R-:W-:-:S04]  /*0080*/  ISETP.GE.AND P0, PT, R2, UR4, PT ;  /* 0x0000000402007c0c */ /* 0x000fc8000bf06270 */
[----:B------:R-:W-:-:S13]  /*0090*/  ISETP.LT.AND P0, PT, R0, R15, !P0 ;  /* 0x0000000f0000720c */ /* 0x000fda0004701270 */
[----:B--2---:R-:W-:Y:S05]  /*00a0*/  @!P0 BRA `(.L_x_1) ;  /* 0x0000000000408947 */ /* 0x004fea0003800000 */
[----:B------:R-:W0:Y:S01]  /*00b0*/  S2R R4, SR_CgaCtaId ;  /* 0x0000000000047919 */ /* 0x000e220000008800 */
[----:B------:R-:W1:Y:S01]  /*00c0*/  LDC R13, c[0x0][0x360] ;  /* 0x0000d800ff0d7b82 */ /* 0x000e620000000800 */
[----:B------:R-:W-:Y:S01]  /*00d0*/  MOV R3, 0x400 ;  /* 0x0000040000037802 */ /* 0x000fe20000000f00 */
[----:B------:R-:W-:-:S06]  /*00e0*/  IMAD.MOV.U32 R8, RZ, RZ, R0 ;  /* 0x000000ffff087224 */ /* 0x000fcc00078e0000 */
[----:B------:R-:W2:Y:S01]  /*00f0*/  LDC.64 R6, c[0x0][0x380] ;  /* 0x0000e000ff067b82 */ /* 0x000ea20000000a00 */
[----:B0-----:R-:W-:Y:S01]  /*0100*/  LEA R9, R4, R3, 0x18 ;  /* 0x0000000304097211 */ /* 0x001fe200078ec0ff */
[----:B------:R-:W-:-:S07]  /*0110*/  IMAD.MOV.U32 R3, RZ, RZ, R2 ;  /* 0x000000ffff037224 */ /* 0x000fce00078e0002 */
.L_x_2:
[----:B0-2---:R-:W-:-:S06]  /*0120*/  IMAD.WIDE R4, R3, 0x4, R6 ;  /* 0x0000000403047825 */ /* 0x005fcc00078e0206 */
[----:B------:R-:W2:Y:S01]  /*0130*/  LDG.E R4, desc[UR8][R4.64] ;  /* 0x0000000804047981 */ /* 0x000ea2000c1e1900 */
[----:B------:R-:W-:Y:S02]  /*0140*/  IMAD R11, R8, 0x4, R9 ;  /* 0x00000004080b7824 */ /* 0x000fe400078e0209 */
[----:B-1----:R-:W-:-:S04]  /*0150*/  IMAD.IADD R8, R13, 0x1, R8 ;  /* 0x000000010d087824 */ /* 0x002fc800078e0208 */
[----:B------:R-:W-:Y:S01]  /*0160*/  IMAD R3, R15, UR10, R8 ;  /* 0x0000000a0f037c24 */ /* 0x000fe2000f8e0208 */
[----:B------:R-:W-:-:S04]  /*0170*/  ISETP.LT.AND P2, PT, R8, R15, PT ;  /* 0x0000000f0800720c */ /* 0x000fc80003f41270 */
[----:B------:R-:W-:Y:S01]  /*0180*/  ISETP.GE.AND P1, PT, R3, UR4, PT ;  /* 0x0000000403007c0c */ /* 0x000fe2000bf26270 */
[----:B--2---:R0:W-:-:S12]  /*0190*/  STS [R11], R4 ;  /* 0x000000040b007388 */ /* 0x0041d80000000800 */
[----:B------:R-:W-:Y:S05]  /*01a0*/  @!P1 BRA P2, `(.L_x_2) ;  /* 0xfffffffc00dc9947 */ /* 0x000fea000103ffff */
.L_x_1:
[----:B------:R-:W-:Y:S05]  /*01b0*/  BSYNC.RECONVERGENT B0 ;  /* 0x0000000000007941 */ /* 0x000fea0003800200 */
.L_x_0:
[----:B------:R-:W-:Y:S01]  /*01c0*/  BAR.SYNC.DEFER_BLOCKING 0x0 ;  /* 0x0000000000007b1d */ /* 0x000fe20000010000 */
[----:B------:R-:W-:-:S13]  /*01d0*/  ISETP.GE.AND P1, PT, R15, 0x2, PT ;  /* 0x000000020f00780c */ /* 0x000fda0003f26270 */
[----:B------:R-:W-:Y:S05]  /*01e0*/  @!P1 BRA `(.L_x_3) ;  /* 0x0000000000f09947 */ /* 0x000fea0003800000 */
[----:B------:R-:W1:Y:S01]  /*01f0*/  S2UR UR5, SR_CgaCtaId ;  /* 0x00000000000579c3 */ /* 0x000e620000008800 */
[----:B------:R-:W-:-:S07]  /*0200*/  UMOV UR4, 0x400 ;  /* 0x0000040000047882 */ /* 0x000fce0000000000 */
[----:B------:R-:W2:Y:S01]  /*0210*/  LDC R9, c[0x0][0x360] ;  /* 0x0000d800ff097b82 */ /* 0x000ea20000000800 */
[----:B-1----:R-:W-:-:S03]  /*0220*/  ULEA UR7, UR5, UR4, 0x18 ;  /* 0x0000000405077291 */ /* 0x002fc6000f8ec0ff */
[----:B------:R-:W-:-:S03]  /*0230*/  UMOV UR4, 0x2 ;  /* 0x0000000200047882 */ /* 0x000fc60000000000 */
[C---:B------:R-:W-:Y:S01]  /*0240*/  LEA R12, R0.reuse, UR7, 0x2 ;  /* 0x00000007000c7c11 */ /* 0x040fe2000f8e10ff */
[----:B--2---:R-:W-:-:S04]  /*0250*/  IMAD.IADD R10, R0, 0x1, R9 ;  /* 0x00000001000a7824 */ /* 0x004fc800078e0209 */
[----:B0-----:R-:W-:-:S07]  /*0260*/  IMAD R11, R15, UR10, R10 ;  /* 0x0000000a0f0b7c24 */ /* 0x001fce000f8e020a */
.L_x_13:
[----:B-1----:R-:W-:-:S05]  /*0270*/  UMOV UR5, UR4 ;  /* 0x0000000400057c82 */ /* 0x002fca0008000000 */
.L_x_12:
[----:B------:R-:W0:Y:S01]  /*0280*/  LDCU.64 UR12, c[0x0][0x388] ;  /* 0x00007100ff0c77ac */ /* 0x000e220008000a00 */
[----:B------:R-:W-:Y:S01]  /*0290*/  BSSY.RECONVERGENT B0, `(.L_x_4) ;  /* 0x0000028000007945 */ /* 0x000fe20003800200 */
[----:B------:R-:W-:-:S03]  /*02a0*/  USHF.R.U32.HI UR6, URZ, 0x1, UR5 ;  /* 0x00000001ff067899 */ /* 0x000fc60008011605 */
[----:B-1----:R-:W-:Y:S09]  /*02b0*/  @!P0 BRA `(.L_x_5) ;  /* 0x0000000000948947 */ /* 0x002ff20003800000 */
[----:B------:R-:W1:Y:S01]  /*02c0*/  LDC R16, c[0x0][0x38c] ;  /* 0x0000e300ff107b82 */ /* 0x000e620000000800 */
[----:B------:R-:W-:Y:S01]  /*02d0*/  IMAD.MOV.U32 R3, RZ, RZ, R12 ;  /* 0x000000ffff037224 */ /* 0x000fe200078e000c */
[----:B------:R-:W-:Y:S01]  /*02e0*/  MOV R4, R11 ;  /* 0x0000000b00047202 */ /* 0x000fe20000000f00 */
[----:B------:R-:W-:Y:S02]  /*02f0*/  IMAD.MOV.U32 R5, RZ, RZ, R10 ;  /* 0x000000ffff057224 */ /* 0x000fe400078e000a */
[----:B------:R-:W-:-:S07]  /*0300*/  IMAD.MOV.U32 R6, RZ, RZ, R2 ;  /* 0x000000ffff067224 */ /* 0x000fce00078e0002 */
.L_x_11:
[----:B------:R-:W-:Y:S01]  /*0310*/  LOP3.LUT R7, R6, UR6, RZ, 0x3c, !PT ;  /* 0x0000000606077c12 */ /* 0x000fe2000f8e3cff */
[----:B------:R-:W-:Y:S03]  /*0320*/  BSSY.RECONVERGENT B1, `(.L_x_6) ;  /* 0x0000017000017945 */ /* 0x000fe60003800200 */
[----:B------:R-:W-:-:S13]  /*0330*/  ISETP.GT.AND P1, PT, R7, R6, PT ;  /* 0x000000060700720c */ /* 0x000fda0003f24270 */
[----:B------:R-:W-:Y:S05]  /*0340*/  @!P1 BRA `(.L_x_7) ;  /* 0x0000000000509947 */ /* 0x000fea0003800000 */
[----:B------:R-:W-:Y:S01]  /*0350*/  LOP3.LUT P1, RZ, R6, UR4, RZ, 0xc0, !PT ;  /* 0x0000000406ff7c12 */ /* 0x000fe2000f82c0ff */
[----:B------:R-:W-:Y:S01]  /*0360*/  UIADD3 UR11, UPT, UPT, -UR10, URZ, URZ ;  /* 0x000000ff0a0b7290 */ /* 0x000fe2000fffe1ff */
[----:B------:R-:W-:Y:S05]  /*0370*/  BSSY.RELIABLE B2, `(.L_x_8) ;  /* 0x000000f000027945 */ /* 0x000fea0003800100 */
[----:B-1----:R-:W-:-:S05]  /*0380*/  IMAD R7, R16, UR11, R7 ;  /* 0x0000000b10077c24 */ /* 0x002fca000f8e0207 */
[----:B------:R-:W-:Y:S01]  /*0390*/  LEA R14, R7, UR7, 0x2 ;  /* 0x00000007070e7c11 */ /* 0x000fe2000f8e10ff */
[----:B------:R-:W-:Y:S06]  /*03a0*/  @P1 BRA `(.L_x_9) ;  /* 0x0000000000181947 */ /* 0x000fec0003800000 */
[----:B------:R-:W-:Y:S04]  /*03b0*/  LDS R7, [R3] ;  /* 0x0000000003077984 */ /* 0x000fe80000000800 */
[----:B------:R-:W1:Y:S02]  /*03c0*/  LDS R8, [R14] ;  /* 0x000000000e087984 */ /* 0x000e640000000800 */
[----:B-1----:R-:W-:-:S13]  /*03d0*/  ISETP.GT.AND P1, PT, R7, R8, PT ;  /* 0x000000080700720c */ /* 0x002fda0003f24270 */
[----:B------:R-:W-:Y:S05]  /*03e0*/  @!P1 BREAK.RELIABLE B2 ;  /* 0x0000000000029942 */ /* 0x000fea0003800100 */
[----:B------:R-:W-:Y:S05]  /*03f0*/  @P1 BRA `(.L_x_10) ;  /* 0x0000000000181947 */ /* 0x000fea0003800000 */
[----:B------:R-:W-:Y:S05]  /*0400*/  BRA `(.L_x_7) ;  /* 0x0000000000207947 */ /* 0x000fea0003800000 */
.L_x_9:
[----:B------:R-:W-:Y:S04]  /*0410*/  LDS R7, [R3] ;  /* 0x0000000003077984 */ /* 0x000fe80000000800 */
[----:B------:R-:W1:Y:S02]  /*0420*/  LDS R8, [R14] ;  /* 0x000000000e087984 */ /* 0x000e640000000800 */
[----:B-1----:R-:W-:-:S13]  /*0430*/  ISETP.GE.AND P1, PT, R7, R8, PT ;  /* 0x000000080700720c */ /* 0x002fda0003f26270 */
[----:B------:R-:W-:Y:S05]  /*0440*/  @P1 BREAK.RELIABLE B2 ;  /* 0x0000000000021942 */ /* 0x000fea0003800100 */
[----:B------:R-:W-:Y:S05]  /*0450*/  @P1 BRA `(.L_x_7) ;  /* 0x00000000000c1947 */ /* 0x000fea0003800000 */
.L_x_10:
[----:B0-----:R-:W-:Y:S05]  /*0460*/  BSYNC.RELIABLE B2 ;  /* 0x0000000000027941 */ /* 0x001fea0003800100 */
.L_x_8:
[----:B------:R2:W-:Y:S04]  /*0470*/  STS [R3], R8 ;  /* 0x0000000803007388 */ /* 0x0005e80000000800 */
[----:B------:R2:W-:Y:S02]  /*0480*/  STS [R14], R7 ;  /* 0x000000070e007388 */ /* 0x0005e40000000800 */
.L_x_7:
[----:B0-----:R-:W-:Y:S05]  /*0490*/  BSYNC.RECONVERGENT B1 ;  /* 0x0000000000017941 */ /* 0x001fea0003800200 */
.L_x_6:
[----:B------:R-:W-:Y:S01]  /*04a0*/  ISETP.GE.AND P1, PT, R4, UR12, PT ;  /* 0x0000000c04007c0c */ /* 0x000fe2000bf26270 */
[----:B------:R-:W-:Y:S01]  /*04b0*/  IMAD.IADD R6, R9, 0x1, R6 ;  /* 0x0000000109067824 */ /* 0x000fe200078e0206 */
[----:B------:R-:W-:Y:S01]  /*04c0*/  ISETP.LT.AND P2, PT, R5, UR13, PT ;  /* 0x0000000d05007c0c */ /* 0x000fe2000bf41270 */
[C---:B--2---:R-:W-:Y:S01]  /*04d0*/  IMAD R3, R9.reuse, 0x4, R3 ;  /* 0x0000000409037824 */ /* 0x044fe200078e0203 */
[C---:B------:R-:W-:Y:S01]  /*04e0*/  IADD3 R5, PT, PT, R9.reuse, R5, RZ ;  /* 0x0000000509057210 */ /* 0x040fe20007ffe0ff */
[----:B------:R-:W-:-:S10]  /*04f0*/  IMAD.IADD R4, R9, 0x1, R4 ;  /* 0x0000000109047824 */ /* 0x000fd400078e0204 */
[----:B------:R-:W-:Y:S05]  /*0500*/  @!P1 BRA P2, `(.L_x_11) ;  /* 0xfffffffc00809947 */ /* 0x000fea000103ffff */
.L_x_5:
[----:B0-----:R-:W-:Y:S05]  /*0510*/  BSYNC.RECONVERGENT B0 ;  /* 0x0000000000007941 */ /* 0x001fea0003800200 */
.L_x_4:
[----:B------:R-:W-:Y:S05]  /*0520*/  WARPSYNC.ALL ;  /* 0x0000000000007948 */ /* 0x000fea0003800000 */
[----:B------:R-:W-:Y:S01]  /*0530*/  BAR.SYNC.DEFER_BLOCKING 0x0 ;  /* 0x0000000000007b1d */ /* 0x000fe20000010000 */
[----:B------:R-:W-:-:S05]  /*0540*/  UISETP.GT.U32.AND UP0, UPT, UR5, 0x3, UPT ;  /* 0x000000030500788c */ /* 0x000fca000bf04070 */
[----:B------:R-:W-:-:S04]  /*0550*/  UMOV UR5, UR6 ;  /* 0x0000000600057c82 */ /* 0x000fc80008000000 */
[----:B------:R-:W-:Y:S05]  /*0560*/  BRA.U UP0, `(.L_x_12) ;  /* 0xfffffffd00447547 */ /* 0x000fea000b83ffff */
[----:B------:R-:W0:Y:S01]  /*0570*/  LDC R15, c[0x0][0x38c] ;  /* 0x0000e300ff0f7b82 */ /* 0x000e220000000800 */
[----:B------:R-:W-:-:S06]  /*0580*/  USHF.L.U32 UR4, UR4, 0x1, URZ ;  /* 0x0000000104047899 */ /* 0x000fcc00080006ff */
[----:B0-----:R-:W-:-:S13]  /*0590*/  ISETP.LT.AND P1, PT, R15, UR4, PT ;  /* 0x000000040f007c0c */ /* 0x001fda000bf21270 */
[----:B------:R-:W-:Y:S05]  /*05a0*/  @!P1 BRA `(.L_x_13) ;  /* 0xfffffffc00309947 */ /* 0x000fea000383ffff */
.L_x_3:
[----:B------:R-:W-:Y:S05]  /*05b0*/  @!P0 EXIT ;  /* 0x000000000000894d */ /* 0x000fea0003800000 */
[----:B------:R-:W2:Y:S01]  /*05c0*/  S2UR UR5, SR_CgaCtaId ;  /* 0x00000000000579c3 */ /* 0x000ea20000008800 */
[----:B------:R-:W-:Y:S01]  /*05d0*/  UMOV UR4, 0x400 ;  /* 0x0000040000047882 */ /* 0x000fe20000000000 */
[----:B------:R-:W3:Y:S01]  /*05e0*/  LDCU UR6, c[0x0][0x360] ;  /* 0x00006c00ff0677ac */ /* 0x000ee20008000800 */
[----:B------:R-:W4:Y:S05]  /*05f0*/  LDCU UR7, c[0x0][0x388] ;  /* 0x00007100ff0777ac */ /* 0x000f2a0008000800 */
[----:B------:R-:W0:Y:S01]  /*0600*/  LDC.64 R6, c[0x0][0x380] ;  /* 0x0000e000ff067b82 */ /* 0x000e220000000a00 */
[----:B--234-:R-:W-:-:S12]  /*0610*/  ULEA UR4, UR5, UR4, 0x18 ;  /* 0x0000000405047291 */ /* 0x01cfd8000f8ec0ff */
.L_x_14:
[----:B--2---:R-:W-:Y:S01]  /*0620*/  LEA R3, R0, UR4, 0x2 ;  /* 0x0000000400037c11 */ /* 0x004fe2000f8e10ff */
[----:B0-----:R-:W-:-:S04]  /*0630*/  IMAD.WIDE R4, R2, 0x4, R6 ;  /* 0x0000000402047825 */ /* 0x001fc800078e0206 */
[----:B------:R-:W-:Y:S01]  /*0640*/  VIADD R0, R0, UR6 ;  /* 0x0000000600007c36 */ /* 0x000fe20008000000 */
[----:B------:R-:W0:Y:S03]  /*0650*/  LDS R3, [R3] ;  /* 0x0000000003037984 */ /* 0x000e260000000800 */
[----:B------:R-:W-:Y:S01]  /*0660*/  IMAD R2, R15, UR10, R0 ;  /* 0x0000000a0f027c24 */ /* 0x000fe2000f8e0200 */
[----:B------:R-:W-:-:S04]  /*0670*/  ISETP.LT.AND P1, PT, R0, R15, PT ;  /* 0x0000000f0000720c */ /* 0x000fc80003f21270 */
[----:B------:R-:W-:Y:S01]  /*0680*/  ISETP.GE.AND P0, PT, R2, UR7, PT ;  /* 0x0000000702007c0c */ /* 0x000fe2000bf06270 */
[----:B0-----:R2:W-:-:S12]  /*0690*/  STG.E desc[UR8][R4.64], R3 ;  /* 0x0000000304007986 */ /* 0x0015d8000c101908 */
[----:B------:R-:W-:Y:S05]  /*06a0*/  @!P0 BRA P1, `(.L_x_14) ;  /* 0xfffffffc00dc8947 */ /* 0x000fea000083ffff */
[----:B------:R-:W-:Y:S05]  /*06b0*/  EXIT ;  /* 0x000000000000794d */ /* 0x000fea0003800000 */
.L_x_15:
[----:B------:R-:W-:-:S00]  /*06c0*/  BRA `(.L_x_15) ;  /* 0xfffffffc00fc7947 */ /* 0x000fc0000383ffff */
[----:B------:R-:W-:-:S00]  /*06d0*/  NOP ;  /* 0x0000000000007918 */ /* 0x000fc00000000000 */
        /* <DEDUP_REMOVED lines=10> */
.L_x_38:


//--------------------- .text._Z12sort_out_memPiiiii --------------------------
	.section	.text._Z12sort_out_memPiiiii,"ax",@progbits
	.align	128
        .global         _Z12sort_out_memPiiiii
        .type           _Z12sort_out_memPiiiii,@function
        .size           _Z12sort_out_memPiiiii,(.L_x_39 - _Z12sort_out_memPiiiii)
        .other          _Z12sort_out_memPiiiii,@"STO_CUDA_ENTRY STV_DEFAULT"
_Z12sort_out_memPiiiii:
.text._Z12sort_out_memPiiiii:
[----:B------:R-:W-:Y:S01]  /*0000*/  LDC R1, c[0x0][0x37c] ;  /* 0x0000df00ff017b82 */ /* 0x000fe20000000800 */
[----:B------:R-:W0:Y:S07]  /*0010*/  S2R R8, SR_TID.X ;  /* 0x0000000000087919 */ /* 0x000e2e0000002100 */
[----:B------:R-:W0:Y:S01]  /*0020*/  S2UR UR4, SR_CTAID.X ;  /* 0x00000000000479c3 */ /* 0x000e220000002500 */
[----:B------:R-:W1:Y:S07]  /*0030*/  LDCU UR5, c[0x0][0x388] ;  /* 0x00007100ff0577ac */ /* 0x000e6e0008000800 */
[----:B------:R-:W0:Y:S02]  /*0040*/  LDC R3, c[0x0][0x394] ;  /* 0x0000e500ff037b82 */ /* 0x000e240000000800 */
[----:B0-----:R-:W-:-:S05]  /*0050*/  IMAD R0, R3, UR4, R8 ;  /* 0x0000000403007c24 */ /* 0x001fca000f8e0208 */
[----:B-1----:R-:W-:-:S04]  /*0060*/  ISETP.GE.AND P0, PT, R0, UR5, PT ;  /* 0x0000000500007c0c */ /* 0x002fc8000bf06270 */
[----:B------:R-:W-:-:S13]  /*0070*/  ISETP.GE.OR P0, PT, R8, R3, P0 ;  /* 0x000000030800720c */ /* 0x000fda0000706670 */
[----:B------:R-:W-:Y:S05]  /*0080*/  @P0 EXIT ;  /* 0x000000000000094d */ /* 0x000fea0003800000 */
[----:B------:R-:W0:Y:S01]  /*0090*/  LDC R11, c[0x0][0x394] ;  /* 0x0000e500ff0b7b82 */ /* 0x000e220000000800 */
[----:B------:R-:W1:Y:S01]  /*00a0*/  LDCU UR5, c[0x0][0x360] ;  /* 0x00006c00ff0577ac */ /* 0x000e620008000800 */
[----:B------:R-:W2:Y:S06]  /*00b0*/  LDCU.64 UR6, c[0x0][0x358] ;  /* 0x00006b00ff0677ac */ /* 0x000eac0008000a00 */
[----:B------:R-:W3:Y:S01]  /*00c0*/  LDC.64 R2, c[0x0][0x380] ;  /* 0x0000e000ff027b82 */ /* 0x000ee20000000a00 */
[----:B------:R-:W4:Y:S01]  /*00d0*/  LDCU UR10, c[0x0][0x388] ;  /* 0x00007100ff0a77ac */ /* 0x000f220008000800 */
[----:B------:R-:W0:Y:S01]  /*00e0*/  LDCU UR8, c[0x0][0x390] ;  /* 0x00007200ff0877ac */ /* 0x000e220008000800 */
[----:B------:R-:W0:Y:S02]  /*00f0*/  LDCU UR9, c[0x0][0x38c] ;  /* 0x00007180ff0977ac */ /* 0x000e240008000800 */
.L_x_21:
[----:B0-----:R-:W-:Y:S01]  /*0100*/  LOP3.LUT R7, R0, UR8, RZ, 0x3c, !PT ;  /* 0x0000000800077c12 */ /* 0x001fe2000f8e3cff */
[----:B------:R-:W-:Y:S03]  /*0110*/  BSSY.RECONVERGENT B0, `(.L_x_16) ;  /* 0x0000016000007945 */ /* 0x000fe60003800200 */
[----:B------:R-:W-:-:S13]  /*0120*/  ISETP.GT.AND P0, PT, R7, R0, PT ;  /* 0x000000000700720c */ /* 0x000fda0003f04270 */
[----:B------:R-:W-:Y:S05]  /*0130*/  @!P0 BRA `(.L_x_17) ;  /* 0x00000000004c8947 */ /* 0x000fea0003800000 */
[C---:B------:R-:W-:Y:S01]  /*0140*/  LOP3.LUT P0, RZ, R0.reuse, UR9, RZ, 0xc0, !PT ;  /* 0x0000000900ff7c12 */ /* 0x040fe2000f80c0ff */
[----:B------:R-:W-:Y:S01]  /*0150*/  BSSY.RELIABLE B1, `(.L_x_18) ;  /* 0x000000f000017945 */ /* 0x000fe20003800100 */
[----:B---3--:R-:W-:-:S04]  /*0160*/  IMAD.WIDE R4, R0, 0x4, R2 ;  /* 0x0000000400047825 */ /* 0x008fc800078e0202 */
[----:B------:R-:W-:-:S07]  /*0170*/  IMAD.WIDE R6, R7, 0x4, R2 ;  /* 0x0000000407067825 */ /* 0x000fce00078e0202 */
[----:B------:R-:W-:Y:S05]  /*0180*/  @P0 BRA `(.L_x_19) ;  /* 0x0000000000180947 */ /* 0x000fea0003800000 */
[----:B--2---:R-:W2:Y:S04]  /*0190*/  LDG.E R9, desc[UR6][R4.64] ;  /* 0x0000000604097981 */ /* 0x004ea8000c1e1900 */
[----:B------:R-:W2:Y:S02]  /*01a0*/  LDG.E R0, desc[UR6][R6.64] ;  /* 0x0000000606007981 */ /* 0x000ea4000c1e1900 */
[----:B--2---:R-:W-:-:S13]  /*01b0*/  ISETP.GT.AND P0, PT, R9, R0, PT ;  /* 0x000000000900720c */ /* 0x004fda0003f04270 */
[----:B------:R-:W-:Y:S05]  /*01c0*/  @!P0 BREAK.RELIABLE B1 ;  /* 0x0000000000018942 */ /* 0x000fea0003800100 */
[----:B------:R-:W-:Y:S05]  /*01d0*/  @P0 BRA `(.L_x_20) ;  /* 0x0000000000180947 */ /* 0x000fea0003800000 */
[----:B------:R-:W-:Y:S05]  /*01e0*/  BRA `(.L_x_17) ;  /* 0x0000000000207947 */ /* 0x000fea0003800000 */
.L_x_19:
[----:B--2---:R-:W2:Y:S04]  /*01f0*/  LDG.E R9, desc[UR6][R4.64] ;  /* 0x0000000604097981 */ /* 0x004ea8000c1e1900 */
[----:B------:R-:W2:Y:S02]  /*0200*/  LDG.E R0, desc[UR6][R6.64] ;  /* 0x0000000606007981 */ /* 0x000ea4000c1e1900 */
[----:B--2---:R-:W-:-:S13]  /*0210*/  ISETP.GE.AND P0, PT, R9, R0, PT ;  /* 0x000000000900720c */ /* 0x004fda0003f06270 */
[----:B------:R-:W-:Y:S05]  /*0220*/  @P0 BREAK.RELIABLE B1 ;  /* 0x0000000000010942 */ /* 0x000fea0003800100 */
[----:B------:R-:W-:Y:S05]  /*0230*/  @P0 BRA `(.L_x_17) ;  /* 0x00000000000c0947 */ /* 0x000fea0003800000 */
.L_x_20:
[----:B-1--4-:R-:W-:Y:S05]  /*0240*/  BSYNC.RELIABLE B1 ;  /* 0x0000000000017941 */ /* 0x012fea0003800100 */
.L_x_18:
[----:B------:R0:W-:Y:S04]  /*0250*/  STG.E desc[UR6][R4.64], R0 ;  /* 0x0000000004007986 */ /* 0x0001e8000c101906 */
[----:B------:R0:W-:Y:S02]  /*0260*/  STG.E desc[UR6][R6.64], R9 ;  /* 0x0000000906007986 */ /* 0x0001e4000c101906 */
.L_x_17:
[----:B-12-4-:R-:W-:Y:S05]  /*0270*/  BSYNC.RECONVERGENT B0 ;  /* 0x0000000000007941 */ /* 0x016fea0003800200 */
.L_x_16:
[----:B------:R-:W-:-:S04]  /*0280*/  VIADD R8, R8, UR5 ;  /* 0x0000000508087c36 */ /* 0x000fc80008000000 */
[----:B0-----:R-:W-:Y:S01]  /*0290*/  IMAD R0, R11, UR4, R8 ;  /* 0x000000040b007c24 */ /* 0x001fe2000f8e0208 */
[----:B------:R-:W-:-:S04]  /*02a0*/  ISETP.LT.AND P1, PT, R8, R11, PT ;  /* 0x0000000b0800720c */ /* 0x000fc80003f21270 */
[----:B------:R-:W-:-:S13]  /*02b0*/  ISETP.GE.AND P0, PT, R0, UR10, PT ;  /* 0x0000000a00007c0c */ /* 0x000fda000bf06270 */
[----:B------:R-:W-:Y:S05]  /*02c0*/  @!P0 BRA P1, `(.L_x_21) ;  /* 0xfffffffc008c8947 */ /* 0x000fea000083ffff */
[----:B------:R-:W-:Y:S05]  /*02d0*/  EXIT ;  /* 0x000000000000794d */ /* 0x000fea0003800000 */
.L_x_22:
        /* <DEDUP_REMOVED lines=10> */
.L_x_39:


//--------------------- .text._Z11sort_in_memPiiiii --------------------------
	.section	.text._Z11sort_in_memPiiiii,"ax",@progbits
	.align	128
        .global         _Z11sort_in_memPiiiii
        .type           _Z11sort_in_memPiiiii,@function
        .size           _Z11sort_in_memPiiiii,(.L_x_40 - _Z11sort_in_memPiiiii)
        .other          _Z11sort_in_memPiiiii,@"STO_CUDA_ENTRY STV_DEFAULT"
_Z11sort_in_memPiiiii:
.text._Z11sort_in_memPiiiii:
[----:B------:R-:W-:Y:S01]  /*0000*/  LDC R1, c[0x0][0x37c] ;  /* 0x0000df00ff017b82 */ /* 0x000fe20000000800 */
[----:B------:R-:W0:Y:S07]  /*0010*/  S2R R0, SR_TID.X ;  /* 0x0000000000007919 */ /* 0x000e2e0000002100 */
[----:B------:R-:W0:Y:S01]  /*0020*/  S2UR UR7, SR_CTAID.X ;  /* 0x00000000000779c3 */ /* 0x000e220000002500 */
[----:B------:R-:W1:Y:S01]  /*0030*/  LDCU UR4, c[0x0][0x388] ;  /* 0x00007100ff0477ac */ /* 0x000e620008000800 */
[----:B------:R-:W-:Y:S01]  /*0040*/  BSSY.RECONVERGENT B0, `(.L_x_23) ;  /* 0x0000017000007945 */ /* 0x000fe20003800200 */
[----:B------:R-:W2:Y:S05]  /*0050*/  LDCU.64 UR8, c[0x0][0x358] ;  /* 0x00006b00ff0877ac */ /* 0x000eaa0008000a00 */
[----:B------:R-:W0:Y:S02]  /*0060*/  LDC R15, c[0x0][0x394] ;  /* 0x0000e500ff0f7b82 */ /* 0x000e240000000800 */
[----:B0-----:R-:W-:-:S05]  /*0070*/  IMAD R2, R15, UR7, R0 ;  /* 0x000000070f027c24 */ /* 0x001fca000f8e0200 */
[----:B-1----:R-:W-:-:S04]  /*0080*/  ISETP.GE.AND P0, PT, R2, UR4, PT ;  /* 0x0000000402007c0c */ /* 0x002fc8000bf06270 */
        /* <DEDUP_REMOVED lines=9> */
.L_x_25:
        /* <DEDUP_REMOVED lines=9> */
.L_x_24:
[----:B------:R-:W-:Y:S05]  /*01b0*/  BSYNC.RECONVERGENT B0 ;  /* 0x0000000000007941 */ /* 0x000fea0003800200 */
.L_x_23:
[----:B------:R-:W1:Y:S01]  /*01c0*/  LDCU UR5, c[0x0][0x390] ;  /* 0x00007200ff0577ac */ /* 0x000e620008000800 */
[----:B------:R-:W2:Y:S01]  /*01d0*/  LDCU UR4, c[0x0][0x390] ;  /* 0x00007200ff0477ac */ /* 0x000ea20008000800 */
[----:B-1----:R-:W-:Y:S01]  /*01e0*/  UISETP.GE.AND UP0, UPT, UR5, 0x1, UPT ;  /* 0x000000010500788c */ /* 0x002fe2000bf06270 */
[----:B------:R-:W-:Y:S08]  /*01f0*/  BAR.SYNC.DEFER_BLOCKING 0x0 ;  /* 0x0000000000007b1d */ /* 0x000ff00000010000 */
[----:B--2---:R-:W-:Y:S05]  /*0200*/  BRA.U !UP0, `(.L_x_26) ;  /* 0x0000000108c47547 */ /* 0x004fea000b800000 */
[----:B------:R-:W1:Y:S02]  /*0210*/  LDCU UR10, c[0x0][0x360] ;  /* 0x00006c00ff0a77ac */ /* 0x000e640008000800 */
.L_x_35:
[----:B------:R-:W2:Y:S01]  /*0220*/  LDCU UR13, c[0x0][0x388] ;  /* 0x00007100ff0d77ac */ /* 0x000ea20008000800 */
[----:B------:R-:W-:Y:S01]  /*0230*/  BSSY.RECONVERGENT B0, `(.L_x_27) ;  /* 0x0000028000007945 */ /* 0x000fe20003800200 */
[----:B------:R-:W3:Y:S03]  /*0240*/  LDCU UR11, c[0x0][0x38c] ;  /* 0x00007180ff0b77ac */ /* 0x000ee60008000800 */
[----:B------:R-:W-:Y:S05]  /*0250*/  @!P0 BRA `(.L_x_28) ;  /* 0x0000000000948947 */ /* 0x000fea0003800000 */
[----:B------:R-:W4:Y:S01]  /*0260*/  LDC R7, c[0x0][0x394] ;  /* 0x0000e500ff077b82 */ /* 0x000f220000000800 */
[----:B------:R-:W-:Y:S02]  /*0270*/  IMAD.MOV.U32 R3, RZ, RZ, R2 ;  /* 0x000000ffff037224 */ /* 0x000fe400078e0002 */
[----:B0-----:R-:W-:-:S07]  /*0280*/  IMAD.MOV.U32 R4, RZ, RZ, R0 ;  /* 0x000000ffff047224 */ /* 0x001fce00078e0000 */
.L_x_34:
[----:B------:R-:W-:Y:S01]  /*0290*/  LOP3.LUT R6, R3, UR4, RZ, 0x3c, !PT ;  /* 0x0000000403067c12 */ /* 0x000fe2000f8e3cff */
[----:B------:R-:W-:Y:S03]  /*02a0*/  BSSY.RECONVERGENT B1, `(.L_x_29) ;  /* 0x000001b000017945 */ /* 0x000fe60003800200 */
[----:B------:R-:W-:-:S13]  /*02b0*/  ISETP.GT.AND P1, PT, R6, R3, PT ;  /* 0x000000030600720c */ /* 0x000fda0003f24270 */
[----:B------:R-:W-:Y:S05]  /*02c0*/  @!P1 BRA `(.L_x_30) ;  /* 0x0000000000609947 */ /* 0x000fea0003800000 */
[----:B------:R-:W0:Y:S01]  /*02d0*/  S2UR UR6, SR_CgaCtaId ;  /* 0x00000000000679c3 */ /* 0x000e220000008800 */
[----:B---3--:R-:W-:Y:S01]  /*02e0*/  LOP3.LUT P1, RZ, R3, UR11, RZ, 0xc0, !PT ;  /* 0x0000000b03ff7c12 */ /* 0x008fe2000f82c0ff */
[----:B------:R-:W-:Y:S01]  /*02f0*/  UIADD3 UR12, UPT, UPT, -UR7, URZ, URZ ;  /* 0x000000ff070c7290 */ /* 0x000fe2000fffe1ff */
[----:B------:R-:W-:Y:S01]  /*0300*/  BSSY.RELIABLE B2, `(.L_x_31) ;  /* 0x0000012000027945 */ /* 0x000fe20003800100 */
[----:B------:R-:W-:-:S04]  /*0310*/  UMOV UR5, 0x400 ;  /* 0x0000040000057882 */ /* 0x000fc80000000000 */
[----:B----4-:R-:W-:Y:S01]  /*0320*/  IMAD R3, R7, UR12, R6 ;  /* 0x0000000c07037c24 */ /* 0x010fe2000f8e0206 */
[----:B0-----:R-:W-:-:S06]  /*0330*/  ULEA UR5, UR6, UR5, 0x18 ;  /* 0x0000000506057291 */ /* 0x001fcc000f8ec0ff */
[----:B------:R-:W-:Y:S02]  /*0340*/  LEA R8, R3, UR5, 0x2 ;  /* 0x0000000503087c11 */ /* 0x000fe4000f8e10ff */
[----:B------:R-:W-:Y:S01]  /*0350*/  LEA R5, R4, UR5, 0x2 ;  /* 0x0000000504057c11 */ /* 0x000fe2000f8e10ff */
[----:B------:R-:W-:Y:S06]  /*0360*/  @P1 BRA `(.L_x_32) ;  /* 0x0000000000181947 */ /* 0x000fec0003800000 */
[----:B------:R-:W-:Y:S04]  /*0370*/  LDS R3, [R5] ;  /* 0x0000000005037984 */ /* 0x000fe80000000800 */
[----:B------:R-:W0:Y:S02]  /*0380*/  LDS R6, [R8] ;  /* 0x0000000008067984 */ /* 0x000e240000000800 */
[----:B0-----:R-:W-:-:S13]  /*0390*/  ISETP.GT.AND P1, PT, R3, R6, PT ;  /* 0x000000060300720c */ /* 0x001fda0003f24270 */
[----:B------:R-:W-:Y:S05]  /*03a0*/  @!P1 BREAK.RELIABLE B2 ;  /* 0x0000000000029942 */ /* 0x000fea0003800100 */
[----:B------:R-:W-:Y:S05]  /*03b0*/  @P1 BRA `(.L_x_33) ;  /* 0x0000000000181947 */ /* 0x000fea0003800000 */
[----:B------:R-:W-:Y:S05]  /*03c0*/  BRA `(.L_x_30) ;  /* 0x0000000000207947 */ /* 0x000fea0003800000 */
.L_x_32:
[----:B------:R-:W-:Y:S04]  /*03d0*/  LDS R3, [R5] ;  /* 0x0000000005037984 */ /* 0x000fe80000000800 */
[----:B------:R-:W0:Y:S02]  /*03e0*/  LDS R6, [R8] ;  /* 0x0000000008067984 */ /* 0x000e240000000800 */
[----:B0-----:R-:W-:-:S13]  /*03f0*/  ISETP.GE.AND P1, PT, R3, R6, PT ;  /* 0x000000060300720c */ /* 0x001fda0003f26270 */
[----:B------:R-:W-:Y:S05]  /*0400*/  @P1 BREAK.RELIABLE B2 ;  /* 0x0000000000021942 */ /* 0x000fea0003800100 */
[----:B------:R-:W-:Y:S05]  /*0410*/  @P1 BRA `(.L_x_30) ;  /* 0x00000000000c1947 */ /* 0x000fea0003800000 */
.L_x_33:
[----:B-12---:R-:W-:Y:S05]  /*0420*/  BSYNC.RELIABLE B2 ;  /* 0x0000000000027941 */ /* 0x006fea0003800100 */
.L_x_31:
[----:B------:R0:W-:Y:S04]  /*0430*/  STS [R5], R6 ;  /* 0x0000000605007388 */ /* 0x0001e80000000800 */
[----:B------:R0:W-:Y:S02]  /*0440*/  STS [R8], R3 ;  /* 0x0000000308007388 */ /* 0x0001e40000000800 */
.L_x_30:
[----:B-123--:R-:W-:Y:S05]  /*0450*/  BSYNC.RECONVERGENT B1 ;  /* 0x0000000000017941 */ /* 0x00efea0003800200 */
.L_x_29:
[----:B------:R-:W-:-:S04]  /*0460*/  VIADD R4, R4, UR10 ;  /* 0x0000000a04047c36 */ /* 0x000fc80008000000 */
[----:B0---4-:R-:W-:Y:S01]  /*0470*/  IMAD R3, R7, UR7, R4 ;  /* 0x0000000707037c24 */ /* 0x011fe2000f8e0204 */
[----:B------:R-:W-:-:S04]  /*0480*/  ISETP.LT.AND P2, PT, R4, R7, PT ;  /* 0x000000070400720c */ /* 0x000fc80003f41270 */
[----:B------:R-:W-:-:S13]  /*0490*/  ISETP.GE.AND P1, PT, R3, UR13, PT ;  /* 0x0000000d03007c0c */ /* 0x000fda000bf26270 */
[----:B------:R-:W-:Y:S05]  /*04a0*/  @!P1 BRA P2, `(.L_x_34) ;  /* 0xfffffffc00789947 */ /* 0x000fea000103ffff */
.L_x_28:
[----:B-123--:R-:W-:Y:S05]  /*04b0*/  BSYNC.RECONVERGENT B0 ;  /* 0x0000000000007941 */ /* 0x00efea0003800200 */
.L_x_27:
[----:B------:R-:W-:Y:S05]  /*04c0*/  WARPSYNC.ALL ;  /* 0x0000000000007948 */ /* 0x000fea0003800000 */
[----:B------:R-:W-:Y:S01]  /*04d0*/  BAR.SYNC.DEFER_BLOCKING 0x0 ;  /* 0x0000000000007b1d */ /* 0x000fe20000010000 */
[----:B------:R-:W-:Y:S02]  /*04e0*/  UISETP.GE.U32.AND UP0, UPT, UR4, 0x2, UPT ;  /* 0x000000020400788c */ /* 0x000fe4000bf06070 */
[----:B------:R-:W-:-:S07]  /*04f0*/  USHF.R.U32.HI UR5, URZ, 0x1, UR4 ;  /* 0x00000001ff057899 */ /* 0x000fce0008011604 */
[----:B------:R-:W-:Y:S01]  /*0500*/  UMOV UR4, UR5 ;  /* 0x0000000500047c82 */ /* 0x000fe20008000000 */
[----:B------:R-:W-:Y:S05]  /*0510*/  BRA.U UP0, `(.L_x_35) ;  /* 0xfffffffd00407547 */ /* 0x000fea000b83ffff */
.L_x_26:
[----:B------:R-:W-:Y:S05]  /*0520*/  @!P0 EXIT ;  /* 0x000000000000894d */ /* 0x000fea0003800000 */
[----:B------:R-:W1:Y:S01]  /*0530*/  S2UR UR5, SR_CgaCtaId ;  /* 0x00000000000579c3 */ /* 0x000e620000008800 */
[----:B------:R-:W-:Y:S01]  /*0540*/  UMOV UR4, 0x400 ;  /* 0x0000040000047882 */ /* 0x000fe20000000000 */
[----:B------:R-:W2:Y:S01]  /*0550*/  LDCU UR6, c[0x0][0x360] ;  /* 0x00006c00ff0677ac */ /* 0x000ea20008000800 */
[----:B------:R-:W3:Y:S05]  /*0560*/  LDCU UR10, c[0x0][0x388] ;  /* 0x00007100ff0a77ac */ /* 0x000eea0008000800 */
[----:B------:R-:W4:Y:S08]  /*0570*/  LDC R9, c[0x0][0x394] ;  /* 0x0000e500ff097b82 */ /* 0x000f300000000800 */
[----:B------:R-:W0:Y:S01]  /*0580*/  LDC.64 R6, c[0x0][0x380] ;  /* 0x0000e000ff067b82 */ /* 0x000e220000000a00 */
[----:B-123--:R-:W-:-:S12]  /*0590*/  ULEA UR4, UR5, UR4, 0x18 ;  /* 0x0000000405047291 */ /* 0x00efd8000f8ec0ff */
.L_x_36:
[----:B-1----:R-:W-:Y:S01]  /*05a0*/  LEA R3, R0, UR4, 0x2 ;  /* 0x0000000400037c11 */ /* 0x002fe2000f8e10ff */
[----:B0-----:R-:W-:-:S04]  /*05b0*/  IMAD.WIDE R4, R2, 0x4, R6 ;  /* 0x0000000402047825 */ /* 0x001fc800078e0206 */
[----:B------:R-:W-:Y:S01]  /*05c0*/  VIADD R0, R0, UR6 ;  /* 0x0000000600007c36 */ /* 0x000fe20008000000 */
[----:B------:R-:W0:Y:S03]  /*05d0*/  LDS R3, [R3] ;  /* 0x0000000003037984 */ /* 0x000e260000000800 */
[----:B----4-:R-:W-:Y:S01]  /*05e0*/  IMAD R2, R9, UR7, R0 ;  /* 0x0000000709027c24 */ /* 0x010fe2000f8e0200 */
[----:B------:R-:W-:-:S04]  /*05f0*/  ISETP.LT.AND P1, PT, R0, R9, PT ;  /* 0x000000090000720c */ /* 0x000fc80003f21270 */
[----:B------:R-:W-:Y:S01]  /*0600*/  ISETP.GE.AND P0, PT, R2, UR10, PT ;  /* 0x0000000a02007c0c */ /* 0x000fe2000bf06270 */
[----:B0-----:R1:W-:-:S12]  /*0610*/  STG.E desc[UR8][R4.64], R3 ;  /* 0x0000000304007986 */ /* 0x0013d8000c101908 */
[----:B------:R-:W-:Y:S05]  /*0620*/  @!P0 BRA P1, `(.L_x_36) ;  /* 0xfffffffc00dc8947 */ /* 0x000fea000083ffff */
[----:B------:R-:W-:Y:S05]  /*0630*/  EXIT ;  /* 0x000000000000794d */ /* 0x000fea0003800000 */
.L_x_37:
        /* <DEDUP_REMOVED lines=12> */
.L_x_40:


//--------------------- .nv.shared._Z9sort_initPiii --------------------------
	.section	.nv.shared._Z9sort_initPiii,"aw",@nobits
	.sectionflags	@""
	.align	4
.nv.shared._Z9sort_initPiii:
	.zero		33792


//--------------------- .nv.shared.reserved.0     --------------------------
	.section	.nv.shared.reserved.0,"aw",@nobits
	.weak		__nv_reservedSMEM_offset_0_alias
	.size		__nv_reservedSMEM_offset_0_alias, 0, 64
	.other		__nv_reservedSMEM_offset_0_alias,@"STO_CUDA_RESERVED_SHARED STV_DEFAULT"
__nv_reservedSMEM_offset_0_alias:
	.zero		0
	.zero		64


//--------------------- .nv.shared._Z11sort_in_memPiiiii --------------------------
	.section	.nv.shared._Z11sort_in_memPiiiii,"aw",@nobits
	.sectionflags	@""
	.align	4
.nv.shared._Z11sort_in_memPiiiii:
	.zero		33792


//--------------------- .nv.constant0._Z9sort_initPiii --------------------------
	.section	.nv.constant0._Z9sort_initPiii,"a",@progbits
	.sectionflags	@""
	.align	4
.nv.constant0._Z9sort_initPiii:
	.zero		912


//--------------------- .nv.constant0._Z12sort_out_memPiiiii --------------------------
	.section	.nv.constant0._Z12sort_out_memPiiiii,"a",@progbits
	.sectionflags	@""
	.align	4
.nv.constant0._Z12sort_out_memPiiiii:
	.zero		920


//--------------------- .nv.constant0._Z11sort_in_memPiiiii --------------------------
	.section	.nv.constant0._Z11sort_in_memPiiiii,"a",@progbits
	.sectionflags	@""
	.align	4
.nv.constant0._Z11sort_in_memPiiiii:
	.zero		920


//--------------------- SYMBOLS --------------------------

	.type		.nv.reservedSmem.offset0,@object
	.size		.nv.reservedSmem.offset0,0x4
	.type		.nv.reservedSmem.cap,@object
	.size		.nv.reservedSmem.cap,0x4
